	.headerflags	@"EF_CUDA_TEXMODE_UNIFIED EF_CUDA_64BIT_ADDRESS EF_CUDA_ACCELERATORS EF_CUDA_SM90 EF_CUDA_VIRTUAL_SM(EF_CUDA_SM90)"
	.elftype	@"ET_EXEC"


//--------------------- .nv.info                  --------------------------
	.section	.nv.info,"",@"SHT_CUDA_INFO"
	.align	4


	//----- nvinfo : EIATTR_REGCOUNT
	.align		4
        /*0000*/ 	.byte	0x04, 0x2f
        /*0002*/ 	.short	(.L_1 - .L_0)
	.align		4
.L_0:
        /*0004*/ 	.word	index@(triton_poi_fused_convolution_relu_32)
        /*0008*/ 	.word	0x0000000c


	//----- nvinfo : EIATTR_MIN_STACK_SIZE
	.align		4
.L_1:
        /*000c*/ 	.byte	0x04, 0x12
        /*000e*/ 	.short	(.L_3 - .L_2)
	.align		4
.L_2:
        /*0010*/ 	.word	index@(triton_poi_fused_convolution_relu_32)
        /*0014*/ 	.word	0x00000000


	//----- nvinfo : EIATTR_FRAME_SIZE
	.align		4
.L_3:
        /*0018*/ 	.byte	0x04, 0x11
        /*001a*/ 	.short	(.L_5 - .L_4)
	.align		4
.L_4:
        /*001c*/ 	.word	index@(triton_poi_fused_convolution_relu_32)
        /*0020*/ 	.word	0x00000000


	//----- nvinfo : EIATTR_MIN_STACK_SIZE
	.align		4
.L_5:
        /*0024*/ 	.byte	0x04, 0x12
        /*0026*/ 	.short	(.L_7 - .L_6)
	.align		4
.L_6:
        /*0028*/ 	.word	index@(triton_poi_fused_convolution_relu_32)
        /*002c*/ 	.word	0x00000000
.L_7:


//--------------------- .nv.info.triton_poi_fused_convolution_relu_32 --------------------------
	.section	.nv.info.triton_poi_fused_convolution_relu_32,"",@"SHT_CUDA_INFO"
	.sectionflags	@""
	.align	4


	//----- nvinfo : EIATTR_CUDA_API_VERSION
	.align		4
        /*0000*/ 	.byte	0x04, 0x37
        /*0002*/ 	.short	(.L_9 - .L_8)
.L_8:
        /*0004*/ 	.word	0x0000007c


	//----- nvinfo : EIATTR_KPARAM_INFO
	.align		4
.L_9:
        /*0008*/ 	.byte	0x04, 0x17
        /*000a*/ 	.short	(.L_11 - .L_10)
.L_10:
        /*000c*/ 	.word	0x00000000
        /*0010*/ 	.short	0x0002
        /*0012*/ 	.short	0x0010
        /*0014*/ 	.byte	0x00, 0xf0, 0x11, 0x00


	//----- nvinfo : EIATTR_KPARAM_INFO
	.align		4
.L_11:
        /*0018*/ 	.byte	0x04, 0x17
        /*001a*/ 	.short	(.L_13 - .L_12)
.L_12:
        /*001c*/ 	.word	0x00000000
        /*0020*/ 	.short	0x0001
        /*0022*/ 	.short	0x0008
        /*0024*/ 	.byte	0x00, 0xf4, 0x21, 0x00


	//----- nvinfo : EIATTR_KPARAM_INFO
	.align		4
.L_13:
        /*0028*/ 	.byte	0x04, 0x17
        /*002a*/ 	.short	(.L_15 - .L_14)
.L_14:
        /*002c*/ 	.word	0x00000000
        /*0030*/ 	.short	0x0000
        /*0032*/ 	.short	0x0000
        /*0034*/ 	.byte	0x00, 0xf4, 0x21, 0x00


	//----- nvinfo : EIATTR_SPARSE_MMA_MASK
	.align		4
.L_15:
        /*0038*/ 	.byte	0x03, 0x50
        /*003a*/ 	.short	0x0000


	//----- nvinfo : EIATTR_MAXREG_COUNT
	.align		4
        /*003c*/ 	.byte	0x03, 0x1b
        /*003e*/ 	.short	0x00ff


	//----- nvinfo : EIATTR_EXIT_INSTR_OFFSETS
	.align		4
        /*0040*/ 	.byte	0x04, 0x1c
        /*0042*/ 	.short	(.L_17 - .L_16)


	//   ....[0]....
.L_16:
        /*0044*/ 	.word	0x00000150


	//----- nvinfo : EIATTR_REQNTID
	.align		4
.L_17:
        /*0048*/ 	.byte	0x04, 0x10
        /*004a*/ 	.short	(.L_19 - .L_18)
.L_18:
        /*004c*/ 	.word	0x00000080
        /*0050*/ 	.word	0x00000001
        /*0054*/ 	.word	0x00000001


	//----- nvinfo : EIATTR_CBANK_PARAM_SIZE
	.align		4
.L_19:
        /*0058*/ 	.byte	0x03, 0x19
        /*005a*/ 	.short	0x0014


	//----- nvinfo : EIATTR_PARAM_CBANK
	.align		4
        /*005c*/ 	.byte	0x04, 0x0a
        /*005e*/ 	.short	(.L_21 - .L_20)
	.align		4
.L_20:
        /*0060*/ 	.word	index@(.nv.constant0.triton_poi_fused_convolution_relu_32)
        /*0064*/ 	.short	0x0210
        /*0066*/ 	.short	0x0014


	//----- nvinfo : EIATTR_SW_WAR
	.align		4
.L_21:
        /*0068*/ 	.byte	0x04, 0x36
        /*006a*/ 	.short	(.L_23 - .L_22)
.L_22:
        /*006c*/ 	.word	0x00000008
.L_23:


//--------------------- .nv.callgraph             --------------------------
	.section	.nv.callgraph,"",@"SHT_CUDA_CALLGRAPH"
	.align	4
	.sectionentsize	8
	.align		4
        /*0000*/ 	.word	0x00000000
	.align		4
        /*0004*/ 	.word	0xffffffff
	.align		4
        /*0008*/ 	.word	0x00000000
	.align		4
        /*000c*/ 	.word	0xfffffffe
	.align		4
        /*0010*/ 	.word	0x00000000
	.align		4
        /*0014*/ 	.word	0xfffffffd
	.align		4
        /*0018*/ 	.word	0x00000000
	.align		4
        /*001c*/ 	.word	0xfffffffc


//--------------------- .text.triton_poi_fused_convolution_relu_32 --------------------------
	.section	.text.triton_poi_fused_convolution_relu_32,"ax",@progbits
	.align	128
        .global         triton_poi_fused_convolution_relu_32
        .type           triton_poi_fused_convolution_relu_32,@function
        .size           triton_poi_fused_convolution_relu_32,(.L_x_1 - triton_poi_fused_convolution_relu_32)
        .other          triton_poi_fused_convolution_relu_32,@"STO_CUDA_ENTRY STV_DEFAULT"
triton_poi_fused_convolution_relu_32:
.text.triton_poi_fused_convolution_relu_32:
[----:B------:R-:W-:Y:S01]  /*0000*/  LDC R1, c[0x0][0x28] ;  /* 0x00000a00ff017b82 */ /* 0x000fe20000000800 */
[----:B------:R-:W1:Y:S07]  /*0010*/  S2R R0, SR_TID.X ;  /* 0x0000000000007919 */ /* 0x000e6e0000002100 */
[----:B------:R-:W2:Y:S01]  /*0020*/  LDC.64 R4, c[0x0][0x218] ;  /* 0x00008600ff047b82 */ /* 0x000ea20000000a00 */
[----:B------:R-:W-:Y:S01]  /*0030*/  ULDC.64 UR4, c[0x0][0x208] ;  /* 0x0000820000047ab9 */ /* 0x000fe20000000a00 */
[----:B------:R-:W3:Y:S06]  /*0040*/  S2R R7, SR_CTAID.X ;  /* 0x0000000000077919 */ /* 0x000eec0000002500 */
[----:B------:R-:W4:Y:S01]  /*0050*/  LDC.64 R2, c[0x0][0x210] ;  /* 0x00008400ff027b82 */ /* 0x000f220000000a00 */
[----:B-1----:R-:W-:-:S02]  /*0060*/  LOP3.LUT R0, R0, 0x7f, RZ, 0xc0, !PT ;  /* 0x0000007f00007812 */ /* 0x002fc400078ec0ff */
[----:B---3--:R-:W-:-:S03]  /*0070*/  SHF.R.S32.HI R6, RZ, 0x18, R7 ;  /* 0x00000018ff067819 */ /* 0x008fc60000011407 */
[----:B------:R-:W-:Y:S01]  /*0080*/  IMAD R7, R7, 0x80, R0 ;  /* 0x0000008007077824 */ /* 0x000fe200078e0200 */
[----:B------:R-:W-:-:S03]  /*0090*/  SGXT R0, R6, 0x1 ;  /* 0x000000010600781a */ /* 0x000fc60000000200 */
[----:B----4-:R-:W-:Y:S01]  /*00a0*/  IMAD.WIDE R2, R7, 0x4, R2 ;  /* 0x0000000407027825 */ /* 0x010fe200078e0202 */
[----:B------:R-:W-:-:S04]  /*00b0*/  LEA.HI R0, R0, R7, RZ, 0x5 ;  /* 0x0000000700007211 */ /* 0x000fc800078f28ff */
[----:B------:R-:W-:-:S05]  /*00c0*/  LOP3.LUT R0, R0, 0xffffffe0, RZ, 0xc0, !PT ;  /* 0xffffffe000007812 */ /* 0x000fca00078ec0ff */
[----:B------:R-:W-:Y:S02]  /*00d0*/  IMAD.IADD R9, R7, 0x1, -R0 ;  /* 0x0000000107097824 */ /* 0x000fe400078e0a00 */
[----:B------:R-:W3:Y:S02]  /*00e0*/  LDG.E R0, desc[UR4][R2.64] ;  /* 0x0000000402007981 */ /* 0x000ee4000c1e1900 */
[----:B--2---:R-:W-:-:S06]  /*00f0*/  IMAD.WIDE R4, R9, 0x4, R4 ;  /* 0x0000000409047825 */ /* 0x004fcc00078e0204 */
[----:B------:R-:W3:Y:S02]  /*0100*/  LDG.E.EL R5, desc[UR4][R4.64] ;  /* 0x0000000404057981 */ /* 0x000ee4000c2e1900 */
[C---:B---3--:R-:W-:Y:S01]  /*0110*/  FADD R6, R0.reuse, R5 ;  /* 0x0000000500067221 */ /* 0x048fe20000000000 */
[----:B------:R-:W-:-:S04]  /*0120*/  FSETP.GEU.AND P0, PT, R0, -R5, PT ;  /* 0x800000050000720b */ /* 0x000fc80003f0e000 */
[----:B------:R-:W-:-:S05]  /*0130*/  FSEL R7, R6, RZ, P0 ;  /* 0x000000ff06077208 */ /* 0x000fca0000000000 */
[----:B------:R-:W-:Y:S01]  /*0140*/  STG.E desc[UR4][R2.64], R7 ;  /* 0x0000000702007986 */ /* 0x000fe2000c101904 */
[----:B------:R-:W-:Y:S05]  /*0150*/  EXIT ;  /* 0x000000000000794d */ /* 0x000fea0003800000 */
.L_x_0:
[----:B------:R-:W-:-:S00]  /*0160*/  BRA `(.L_x_0) ;  /* 0xfffffffc00fc7947 */ /* 0x000fc0000383ffff */
[----:B------:R-:W-:-:S00]  /*0170*/  NOP ;  /* 0x0000000000007918 */ /* 0x000fc00000000000 */
        /* <DEDUP_REMOVED lines=8> */
.L_x_1:


//--------------------- .nv.constant0.triton_poi_fused_convolution_relu_32 --------------------------
	.section	.nv.constant0.triton_poi_fused_convolution_relu_32,"a",@progbits
	.sectionflags	@""
	.align	4
.nv.constant0.triton_poi_fused_convolution_relu_32:
	.zero		548
